//
// Generated by NVIDIA NVVM Compiler
//
// Compiler Build ID: CL-36424714
// Cuda compilation tools, release 13.0, V13.0.88
// Based on NVVM 20.0.0
//

.version 9.0
.target sm_100
.address_size 64

	// .globl	_Z18matrixVecMulKernelPfS_S_m

.visible .entry _Z18matrixVecMulKernelPfS_S_m(
	.param .u64 .ptr .align 1 _Z18matrixVecMulKernelPfS_S_m_param_0,
	.param .u64 .ptr .align 1 _Z18matrixVecMulKernelPfS_S_m_param_1,
	.param .u64 .ptr .align 1 _Z18matrixVecMulKernelPfS_S_m_param_2,
	.param .u64 _Z18matrixVecMulKernelPfS_S_m_param_3
)
{
	.reg .pred 	%p<10>;
	.reg .b32 	%r<5>;
	.reg .b32 	%f<111>;
	.reg .b64 	%rd<142>;

	ld.param.u64 	%rd28, [_Z18matrixVecMulKernelPfS_S_m_param_0];
	ld.param.u64 	%rd29, [_Z18matrixVecMulKernelPfS_S_m_param_1];
	ld.param.u64 	%rd26, [_Z18matrixVecMulKernelPfS_S_m_param_2];
	ld.param.u64 	%rd27, [_Z18matrixVecMulKernelPfS_S_m_param_3];
	cvta.to.global.u64 	%rd1, %rd29;
	cvta.to.global.u64 	%rd2, %rd28;
	mov.u32 	%r1, %ctaid.x;
	mov.u32 	%r2, %ntid.x;
	mov.u32 	%r3, %tid.x;
	mad.lo.s32 	%r4, %r1, %r2, %r3;
	cvt.s64.s32 	%rd3, %r4;
	setp.le.u64 	%p1, %rd27, %rd3;
	@%p1 bra 	$L__BB0_13;
	mul.lo.s64 	%rd4, %rd27, %rd3;
	and.b64  	%rd5, %rd27, 15;
	setp.lt.u64 	%p2, %rd27, 16;
	mov.f32 	%f110, 0f00000000;
	mov.b64 	%rd138, 0;
	@%p2 bra 	$L__BB0_4;
	and.b64  	%rd138, %rd27, -16;
	add.s64 	%rd135, %rd1, 32;
	shl.b64 	%rd31, %rd4, 2;
	add.s64 	%rd32, %rd31, %rd2;
	add.s64 	%rd134, %rd32, 32;
	mov.f32 	%f110, 0f00000000;
	mov.u64 	%rd136, %rd138;
$L__BB0_3:
	.pragma "nounroll";
	ld.global.f32 	%f17, [%rd134+-32];
	ld.global.f32 	%f18, [%rd135+-32];
	fma.rn.f32 	%f19, %f17, %f18, %f110;
	ld.global.f32 	%f20, [%rd134+-28];
	ld.global.f32 	%f21, [%rd135+-28];
	fma.rn.f32 	%f22, %f20, %f21, %f19;
	ld.global.f32 	%f23, [%rd134+-24];
	ld.global.f32 	%f24, [%rd135+-24];
	fma.rn.f32 	%f25, %f23, %f24, %f22;
	ld.global.f32 	%f26, [%rd134+-20];
	ld.global.f32 	%f27, [%rd135+-20];
	fma.rn.f32 	%f28, %f26, %f27, %f25;
	ld.global.f32 	%f29, [%rd134+-16];
	ld.global.f32 	%f30, [%rd135+-16];
	fma.rn.f32 	%f31, %f29, %f30, %f28;
	ld.global.f32 	%f32, [%rd134+-12];
	ld.global.f32 	%f33, [%rd135+-12];
	fma.rn.f32 	%f34, %f32, %f33, %f31;
	ld.global.f32 	%f35, [%rd134+-8];
	ld.global.f32 	%f36, [%rd135+-8];
	fma.rn.f32 	%f37, %f35, %f36, %f34;
	ld.global.f32 	%f38, [%rd134+-4];
	ld.global.f32 	%f39, [%rd135+-4];
	fma.rn.f32 	%f40, %f38, %f39, %f37;
	ld.global.f32 	%f41, [%rd134];
	ld.global.f32 	%f42, [%rd135];
	fma.rn.f32 	%f43, %f41, %f42, %f40;
	ld.global.f32 	%f44, [%rd134+4];
	ld.global.f32 	%f45, [%rd135+4];
	fma.rn.f32 	%f46, %f44, %f45, %f43;
	ld.global.f32 	%f47, [%rd134+8];
	ld.global.f32 	%f48, [%rd135+8];
	fma.rn.f32 	%f49, %f47, %f48, %f46;
	ld.global.f32 	%f50, [%rd134+12];
	ld.global.f32 	%f51, [%rd135+12];
	fma.rn.f32 	%f52, %f50, %f51, %f49;
	ld.global.f32 	%f53, [%rd134+16];
	ld.global.f32 	%f54, [%rd135+16];
	fma.rn.f32 	%f55, %f53, %f54, %f52;
	ld.global.f32 	%f56, [%rd134+20];
	ld.global.f32 	%f57, [%rd135+20];
	fma.rn.f32 	%f58, %f56, %f57, %f55;
	ld.global.f32 	%f59, [%rd134+24];
	ld.global.f32 	%f60, [%rd135+24];
	fma.rn.f32 	%f61, %f59, %f60, %f58;
	ld.global.f32 	%f62, [%rd134+28];
	ld.global.f32 	%f63, [%rd135+28];
	fma.rn.f32 	%f110, %f62, %f63, %f61;
	add.s64 	%rd136, %rd136, -16;
	add.s64 	%rd135, %rd135, 64;
	add.s64 	%rd134, %rd134, 64;
	setp.ne.s64 	%p3, %rd136, 0;
	@%p3 bra 	$L__BB0_3;
$L__BB0_4:
	setp.eq.s64 	%p4, %rd5, 0;
	@%p4 bra 	$L__BB0_12;
	and.b64  	%rd16, %rd27, 7;
	setp.lt.u64 	%p5, %rd5, 8;
	@%p5 bra 	$L__BB0_7;
	add.s64 	%rd33, %rd138, %rd4;
	shl.b64 	%rd34, %rd33, 2;
	add.s64 	%rd35, %rd2, %rd34;
	ld.global.f32 	%f65, [%rd35];
	shl.b64 	%rd36, %rd138, 2;
	add.s64 	%rd37, %rd1, %rd36;
	ld.global.f32 	%f66, [%rd37];
	fma.rn.f32 	%f67, %f65, %f66, %f110;
	add.s64 	%rd38, %rd138, 1;
	and.b64  	%rd39, %rd38, 4294967295;
	add.s64 	%rd40, %rd39, %rd4;
	shl.b64 	%rd41, %rd40, 2;
	add.s64 	%rd42, %rd2, %rd41;
	ld.global.f32 	%f68, [%rd42];
	shl.b64 	%rd43, %rd38, 2;
	and.b64  	%rd44, %rd43, 17179869180;
	add.s64 	%rd45, %rd1, %rd44;
	ld.global.f32 	%f69, [%rd45];
	fma.rn.f32 	%f70, %f68, %f69, %f67;
	add.s64 	%rd46, %rd138, 2;
	and.b64  	%rd47, %rd46, 4294967295;
	add.s64 	%rd48, %rd47, %rd4;
	shl.b64 	%rd49, %rd48, 2;
	add.s64 	%rd50, %rd2, %rd49;
	ld.global.f32 	%f71, [%rd50];
	shl.b64 	%rd51, %rd46, 2;
	and.b64  	%rd52, %rd51, 17179869180;
	add.s64 	%rd53, %rd1, %rd52;
	ld.global.f32 	%f72, [%rd53];
	fma.rn.f32 	%f73, %f71, %f72, %f70;
	add.s64 	%rd54, %rd138, 3;
	and.b64  	%rd55, %rd54, 4294967295;
	add.s64 	%rd56, %rd55, %rd4;
	shl.b64 	%rd57, %rd56, 2;
	add.s64 	%rd58, %rd2, %rd57;
	ld.global.f32 	%f74, [%rd58];
	shl.b64 	%rd59, %rd54, 2;
	and.b64  	%rd60, %rd59, 17179869180;
	add.s64 	%rd61, %rd1, %rd60;
	ld.global.f32 	%f75, [%rd61];
	fma.rn.f32 	%f76, %f74, %f75, %f73;
	add.s64 	%rd62, %rd138, 4;
	and.b64  	%rd63, %rd62, 4294967295;
	add.s64 	%rd64, %rd63, %rd4;
	shl.b64 	%rd65, %rd64, 2;
	add.s64 	%rd66, %rd2, %rd65;
	ld.global.f32 	%f77, [%rd66];
	shl.b64 	%rd67, %rd62, 2;
	and.b64  	%rd68, %rd67, 17179869180;
	add.s64 	%rd69, %rd1, %rd68;
	ld.global.f32 	%f78, [%rd69];
	fma.rn.f32 	%f79, %f77, %f78, %f76;
	add.s64 	%rd70, %rd138, 5;
	and.b64  	%rd71, %rd70, 4294967295;
	add.s64 	%rd72, %rd71, %rd4;
	shl.b64 	%rd73, %rd72, 2;
	add.s64 	%rd74, %rd2, %rd73;
	ld.global.f32 	%f80, [%rd74];
	shl.b64 	%rd75, %rd70, 2;
	and.b64  	%rd76, %rd75, 17179869180;
	add.s64 	%rd77, %rd1, %rd76;
	ld.global.f32 	%f81, [%rd77];
	fma.rn.f32 	%f82, %f80, %f81, %f79;
	add.s64 	%rd78, %rd138, 6;
	and.b64  	%rd79, %rd78, 4294967295;
	add.s64 	%rd80, %rd79, %rd4;
	shl.b64 	%rd81, %rd80, 2;
	add.s64 	%rd82, %rd2, %rd81;
	ld.global.f32 	%f83, [%rd82];
	shl.b64 	%rd83, %rd78, 2;
	and.b64  	%rd84, %rd83, 17179869180;
	add.s64 	%rd85, %rd1, %rd84;
	ld.global.f32 	%f84, [%rd85];
	fma.rn.f32 	%f85, %f83, %f84, %f82;
	add.s64 	%rd86, %rd138, 7;
	and.b64  	%rd87, %rd86, 4294967295;
	add.s64 	%rd88, %rd87, %rd4;
	shl.b64 	%rd89, %rd88, 2;
	add.s64 	%rd90, %rd2, %rd89;
	ld.global.f32 	%f86, [%rd90];
	shl.b64 	%rd91, %rd86, 2;
	and.b64  	%rd92, %rd91, 17179869180;
	add.s64 	%rd93, %rd1, %rd92;
	ld.global.f32 	%f87, [%rd93];
	fma.rn.f32 	%f110, %f86, %f87, %f85;
	add.s64 	%rd94, %rd138, 8;
	and.b64  	%rd138, %rd94, 4294967295;
$L__BB0_7:
	setp.eq.s64 	%p6, %rd16, 0;
	@%p6 bra 	$L__BB0_12;
	and.b64  	%rd140, %rd27, 3;
	setp.lt.u64 	%p7, %rd16, 4;
	@%p7 bra 	$L__BB0_10;
	add.s64 	%rd95, %rd138, %rd4;
	shl.b64 	%rd96, %rd95, 2;
	add.s64 	%rd97, %rd2, %rd96;
	ld.global.f32 	%f89, [%rd97];
	shl.b64 	%rd98, %rd138, 2;
	add.s64 	%rd99, %rd1, %rd98;
	ld.global.f32 	%f90, [%rd99];
	fma.rn.f32 	%f91, %f89, %f90, %f110;
	add.s64 	%rd100, %rd138, 1;
	and.b64  	%rd101, %rd100, 4294967295;
	add.s64 	%rd102, %rd101, %rd4;
	shl.b64 	%rd103, %rd102, 2;
	add.s64 	%rd104, %rd2, %rd103;
	ld.global.f32 	%f92, [%rd104];
	shl.b64 	%rd105, %rd100, 2;
	and.b64  	%rd106, %rd105, 17179869180;
	add.s64 	%rd107, %rd1, %rd106;
	ld.global.f32 	%f93, [%rd107];
	fma.rn.f32 	%f94, %f92, %f93, %f91;
	add.s64 	%rd108, %rd138, 2;
	and.b64  	%rd109, %rd108, 4294967295;
	add.s64 	%rd110, %rd109, %rd4;
	shl.b64 	%rd111, %rd110, 2;
	add.s64 	%rd112, %rd2, %rd111;
	ld.global.f32 	%f95, [%rd112];
	shl.b64 	%rd113, %rd108, 2;
	and.b64  	%rd114, %rd113, 17179869180;
	add.s64 	%rd115, %rd1, %rd114;
	ld.global.f32 	%f96, [%rd115];
	fma.rn.f32 	%f97, %f95, %f96, %f94;
	add.s64 	%rd116, %rd138, 3;
	and.b64  	%rd117, %rd116, 4294967295;
	add.s64 	%rd118, %rd117, %rd4;
	shl.b64 	%rd119, %rd118, 2;
	add.s64 	%rd120, %rd2, %rd119;
	ld.global.f32 	%f98, [%rd120];
	shl.b64 	%rd121, %rd116, 2;
	and.b64  	%rd122, %rd121, 17179869180;
	add.s64 	%rd123, %rd1, %rd122;
	ld.global.f32 	%f99, [%rd123];
	fma.rn.f32 	%f110, %f98, %f99, %f97;
	add.s64 	%rd124, %rd138, 4;
	and.b64  	%rd138, %rd124, 4294967295;
$L__BB0_10:
	setp.eq.s64 	%p8, %rd140, 0;
	@%p8 bra 	$L__BB0_12;
$L__BB0_11:
	.pragma "nounroll";
	add.s64 	%rd125, %rd138, %rd4;
	shl.b64 	%rd126, %rd125, 2;
	add.s64 	%rd127, %rd2, %rd126;
	ld.global.f32 	%f100, [%rd127];
	shl.b64 	%rd128, %rd138, 2;
	add.s64 	%rd129, %rd1, %rd128;
	ld.global.f32 	%f101, [%rd129];
	fma.rn.f32 	%f110, %f100, %f101, %f110;
	add.s64 	%rd130, %rd138, 1;
	and.b64  	%rd138, %rd130, 4294967295;
	add.s64 	%rd140, %rd140, -1;
	setp.ne.s64 	%p9, %rd140, 0;
	@%p9 bra 	$L__BB0_11;
$L__BB0_12:
	cvta.to.global.u64 	%rd131, %rd26;
	shl.b64 	%rd132, %rd3, 2;
	add.s64 	%rd133, %rd131, %rd132;
	st.global.f32 	[%rd133], %f110;
$L__BB0_13:
	ret;

}


// ===== COMPILED SASS (sm_100) =====

	.target	sm_100

	.elftype	@"ET_EXEC"


//--------------------- .note.nv.tkinfo           --------------------------
	.section	.note.nv.tkinfo,"",@"SHT_NOTE"
	.sectionflags	@"SHF_NOTE_NV_TKINFO"
	.tkinfo
        /*0018*/ 	.word	0x00000002
        /*0030*/ 	.string	""
        /*0030*/ 	.string	"ptxas"
        /*0030*/ 	.string	"Cuda compilation tools, release 13.0, V13.0.88"
        /*0030*/ 	.string	"Build cuda_13.0.r13.0/compiler.36424714_0"
        /*0030*/ 	.string	"-arch sm_100 -m 64 "



//--------------------- .note.nv.cuinfo           --------------------------
	.section	.note.nv.cuinfo,"",@"SHT_NOTE"
	.sectionflags	@"SHF_NOTE_NV_CUINFO"
        /*0018*/ 	.short	0x0002
        /*001a*/ 	.short	0x0064
        /*001c*/ 	.short	0x0082
	.zero		2


//--------------------- .nv.info                  --------------------------
	.section	.nv.info,"",@"SHT_CUDA_INFO"
	.align	4


	//----- nvinfo : EIATTR_REGCOUNT
	.align		4
        /*0000*/ 	.byte	0x04, 0x2f
        /*0002*/ 	.short	(.L_1 - .L_0)
	.align		4
.L_0:
        /*0004*/ 	.word	index@(_Z18matrixVecMulKernelPfS_S_m)
        /*0008*/ 	.word	0x00000020


	//----- nvinfo : EIATTR_FRAME_SIZE
	.align		4
.L_1:
        /*000c*/ 	.byte	0x04, 0x11
        /*000e*/ 	.short	(.L_3 - .L_2)
	.align		4
.L_2:
        /*0010*/ 	.word	index@(_Z18matrixVecMulKernelPfS_S_m)
        /*0014*/ 	.word	0x00000000


	//----- nvinfo : EIATTR_MIN_STACK_SIZE
	.align		4
.L_3:
        /*0018*/ 	.byte	0x04, 0x12
        /*001a*/ 	.short	(.L_5 - .L_4)
	.align		4
.L_4:
        /*001c*/ 	.word	index@(_Z18matrixVecMulKernelPfS_S_m)
        /*0020*/ 	.word	0x00000000
.L_5:


//--------------------- .nv.compat                --------------------------
	.section	.nv.compat,"",@"SHT_CUDA_COMPAT_INFO"
	.align	4
        /*0000*/ 	.byte	0x02, 0x09, 0x00, 0x00, 0x02, 0x02, 0x01, 0x00, 0x02, 0x05, 0x05, 0x00, 0x03, 0x07, 0x01, 0x01
        /*0010*/ 	.byte	0x02, 0x03, 0x00, 0x00, 0x02, 0x06, 0x01, 0x00, 0x04, 0x0b, 0x08, 0x00, 0x09, 0x00, 0x00, 0x00
        /*0020*/ 	.byte	0x00, 0x00, 0x00, 0x00


//--------------------- .nv.info._Z18matrixVecMulKernelPfS_S_m --------------------------
	.section	.nv.info._Z18matrixVecMulKernelPfS_S_m,"",@"SHT_CUDA_INFO"
	.sectionflags	@""
	.align	4


	//----- nvinfo : EIATTR_CUDA_API_VERSION
	.align		4
        /*0000*/ 	.byte	0x04, 0x37
        /*0002*/ 	.short	(.L_7 - .L_6)
.L_6:
        /*0004*/ 	.word	0x00000082


	//----- nvinfo : EIATTR_KPARAM_INFO
	.align		4
.L_7:
        /*0008*/ 	.byte	0x04, 0x17
        /*000a*/ 	.short	(.L_9 - .L_8)
.L_8:
        /*000c*/ 	.word	0x00000000
        /*0010*/ 	.short	0x0003
        /*0012*/ 	.short	0x0018
        /*0014*/ 	.byte	0x00, 0xf0, 0x21, 0x00


	//----- nvinfo : EIATTR_KPARAM_INFO
	.align		4
.L_9:
        /*0018*/ 	.byte	0x04, 0x17
        /*001a*/ 	.short	(.L_11 - .L_10)
.L_10:
        /*001c*/ 	.word	0x00000000
        /*0020*/ 	.short	0x0002
        /*0022*/ 	.short	0x0010
        /*0024*/ 	.byte	0x00, 0xf5, 0x21, 0x00


	//----- nvinfo : EIATTR_KPARAM_INFO
	.align		4
.L_11:
        /*0028*/ 	.byte	0x04, 0x17
        /*002a*/ 	.short	(.L_13 - .L_12)
.L_12:
        /*002c*/ 	.word	0x00000000
        /*0030*/ 	.short	0x0001
        /*0032*/ 	.short	0x0008
        /*0034*/ 	.byte	0x00, 0xf5, 0x21, 0x00


	//----- nvinfo : EIATTR_KPARAM_INFO
	.align		4
.L_13:
        /*0038*/ 	.byte	0x04, 0x17
        /*003a*/ 	.short	(.L_15 - .L_14)
.L_14:
        /*003c*/ 	.word	0x00000000
        /*0040*/ 	.short	0x0000
        /*0042*/ 	.short	0x0000
        /*0044*/ 	.byte	0x00, 0xf5, 0x21, 0x00


	//----- nvinfo : EIATTR_SPARSE_MMA_MASK
	.align		4
.L_15:
        /*0048*/ 	.byte	0x03, 0x50
        /*004a*/ 	.short	0x0000


	//----- nvinfo : EIATTR_MAXREG_COUNT
	.align		4
        /*004c*/ 	.byte	0x03, 0x1b
        /*004e*/ 	.short	0x00ff


	//----- nvinfo : EIATTR_MERCURY_ISA_VERSION
	.align		4
        /*0050*/ 	.byte	0x03, 0x5f
        /*0052*/ 	.short	0x0101


	//----- nvinfo : EIATTR_VRC_CTA_INIT_COUNT
	.align		4
        /*0054*/ 	.byte	0x02, 0x4a
	.zero		1
	.zero		1


	//----- nvinfo : EIATTR_EXIT_INSTR_OFFSETS
	.align		4
        /*0058*/ 	.byte	0x04, 0x1c
        /*005a*/ 	.short	(.L_17 - .L_16)


	//   ....[0]....
.L_16:
        /*005c*/ 	.word	0x00000090


	//   ....[1]....
        /*0060*/ 	.word	0x000014c0


	//----- nvinfo : EIATTR_CBANK_PARAM_SIZE
	.align		4
.L_17:
        /*0064*/ 	.byte	0x03, 0x19
        /*0066*/ 	.short	0x0020


	//----- nvinfo : EIATTR_PARAM_CBANK
	.align		4
        /*0068*/ 	.byte	0x04, 0x0a
        /*006a*/ 	.short	(.L_19 - .L_18)
	.align		4
.L_18:
        /*006c*/ 	.word	index@(.nv.constant0._Z18matrixVecMulKernelPfS_S_m)
        /*0070*/ 	.short	0x0380
        /*0072*/ 	.short	0x0020


	//----- nvinfo : EIATTR_SW_WAR
	.align		4
.L_19:
        /*0074*/ 	.byte	0x04, 0x36
        /*0076*/ 	.short	(.L_21 - .L_20)
.L_20:
        /*0078*/ 	.word	0x00000008
.L_21:


//--------------------- .nv.callgraph             --------------------------
	.section	.nv.callgraph,"",@"SHT_CUDA_CALLGRAPH"
	.align	4
	.sectionentsize	8
	.align		4
        /*0000*/ 	.word	0x00000000
	.align		4
        /*0004*/ 	.word	0xffffffff
	.align		4
        /*0008*/ 	.word	0x00000000
	.align		4
        /*000c*/ 	.word	0xfffffffe
	.align		4
        /*0010*/ 	.word	0x00000000
	.align		4
        /*0014*/ 	.word	0xfffffffd
	.align		4
        /*0018*/ 	.word	0x00000000
	.align		4
        /*001c*/ 	.word	0xfffffffc


//--------------------- .text._Z18matrixVecMulKernelPfS_S_m --------------------------
	.section	.text._Z18matrixVecMulKernelPfS_S_m,"ax",@progbits
	.align	128
        .global         _Z18matrixVecMulKernelPfS_S_m
        .type           _Z18matrixVecMulKernelPfS_S_m,@function
        .size           _Z18matrixVecMulKernelPfS_S_m,(.L_x_7 - _Z18matrixVecMulKernelPfS_S_m)
        .other          _Z18matrixVecMulKernelPfS_S_m,@"STO_CUDA_ENTRY STV_DEFAULT"
_Z18matrixVecMulKernelPfS_S_m:
.text._Z18matrixVecMulKernelPfS_S_m:
[----:B------:R-:W-:Y:S01]  /*0000*/  LDC R1, c[0x0][0x37c] ;  /* 0x0000df00ff017b82 */ /* 0x000fe20000000800 */
[----:B------:R-:W0:Y:S07]  /*0010*/  S2R R3, SR_TID.X ;  /* 0x0000000000037919 */ /* 0x000e2e0000002100 */
[----:B------:R-:W0:Y:S01]  /*0020*/  S2UR UR4, SR_CTAID.X ;  /* 0x00000000000479c3 */ /* 0x000e220000002500 */
[----:B------:R-:W1:Y:S07]  /*0030*/  LDCU.64 UR20, c[0x0][0x398] ;  /* 0x00007300ff1477ac */ /* 0x000e6e0008000a00 */
[----:B------:R-:W0:Y:S02]  /*0040*/  LDC R0, c[0x0][0x360] ;  /* 0x0000d800ff007b82 */ /* 0x000e240000000800 */
[----:B0-----:R-:W-:-:S05]  /*0050*/  IMAD R0, R0, UR4, R3 ;  /* 0x0000000400007c24 */ /* 0x001fca000f8e0203 */
[----:B-1----:R-:W-:Y:S02]  /*0060*/  ISETP.GE.U32.AND P0, PT, R0, UR20, PT ;  /* 0x0000001400007c0c */ /* 0x002fe4000bf06070 */
[----:B------:R-:W-:-:S04]  /*0070*/  SHF.R.S32.HI R3, RZ, 0x1f, R0 ;  /* 0x0000001fff037819 */ /* 0x000fc80000011400 */
[----:B------:R-:W-:-:S13]  /*0080*/  ISETP.GE.U32.AND.EX P0, PT, R3, UR21, PT, P0 ;  /* 0x0000001503007c0c */ /* 0x000fda000bf06100 */
[----:B------:R-:W-:Y:S05]  /*0090*/  @P0 EXIT ;  /* 0x000000000000094d */ /* 0x000fea0003800000 */
[----:B------:R-:W-:Y:S02]  /*00a0*/  UISETP.GE.U32.AND UP0, UPT, UR20, 0x10, UPT ;  /* 0x000000101400788c */ /* 0x000fe4000bf06070 */
[----:B------:R-:W-:Y:S01]  /*00b0*/  IMAD R5, R3, UR20, RZ ;  /* 0x0000001403057c24 */ /* 0x000fe2000f8e02ff */
[----:B------:R-:W-:Y:S02]  /*00c0*/  ULOP3.LUT UR8, UR20, 0xf, URZ, 0xc0, !UPT ;  /* 0x0000000f14087892 */ /* 0x000fe4000f8ec0ff */
[C---:B------:R-:W-:Y:S01]  /*00d0*/  IMAD.WIDE.U32 R12, R0.reuse, UR20, RZ ;  /* 0x00000014000c7c25 */ /* 0x040fe2000f8e00ff */
[----:B------:R-:W-:Y:S01]  /*00e0*/  UISETP.GE.U32.AND.EX UP0, UPT, UR21, URZ, UPT, UP0 ;  /* 0x000000ff1500728c */ /* 0x000fe2000bf06100 */
[----:B------:R-:W-:Y:S02]  /*00f0*/  UMOV UR4, URZ ;  /* 0x000000ff00047c82 */ /* 0x000fe40008000000 */
[----:B------:R-:W-:Y:S01]  /*0100*/  IMAD R5, R0, UR21, R5 ;  /* 0x0000001500057c24 */ /* 0x000fe2000f8e0205 */
[----:B------:R-:W-:Y:S01]  /*0110*/  UMOV UR6, URZ ;  /* 0x000000ff00067c82 */ /* 0x000fe20008000000 */
[----:B------:R-:W-:Y:S01]  /*0120*/  IMAD.MOV.U32 R4, RZ, RZ, RZ ;  /* 0x000000ffff047224 */ /* 0x000fe200078e00ff */
[----:B------:R-:W0:Y:S01]  /*0130*/  LDCU.64 UR22, c[0x0][0x358] ;  /* 0x00006b00ff1677ac */ /* 0x000e220008000a00 */
[----:B------:R-:W-:-:S02]  /*0140*/  IMAD.IADD R2, R13, 0x1, R5 ;  /* 0x000000010d027824 */ /* 0x000fc400078e0205 */
[----:B------:R-:W-:Y:S05]  /*0150*/  BRA.U !UP0, `(.L_x_0) ;  /* 0x00000005081c7547 */ /* 0x000fea000b800000 */
[----:B------:R-:W1:Y:S01]  /*0160*/  LDCU.128 UR12, c[0x0][0x380] ;  /* 0x00007000ff0c77ac */ /* 0x000e620008000c00 */
[----:B------:R-:W-:Y:S01]  /*0170*/  IMAD.MOV.U32 R4, RZ, RZ, RZ ;  /* 0x000000ffff047224 */ /* 0x000fe200078e00ff */
[----:B------:R-:W2:Y:S01]  /*0180*/  LDCU UR6, c[0x0][0x39c] ;  /* 0x00007380ff0677ac */ /* 0x000ea20008000800 */
[----:B------:R-:W-:Y:S01]  /*0190*/  ULOP3.LUT UR4, UR20, 0xfffffff0, URZ, 0xc0, !UPT ;  /* 0xfffffff014047892 */ /* 0x000fe2000f8ec0ff */
[----:B-1----:R-:W-:Y:S01]  /*01a0*/  LEA R6, P0, R12, UR12, 0x2 ;  /* 0x0000000c0c067c11 */ /* 0x002fe2000f8010ff */
[----:B------:R-:W-:-:S03]  /*01b0*/  UIADD3 UR5, UP0, UPT, UR14, 0x20, URZ ;  /* 0x000000200e057890 */ /* 0x000fc6000ff1e0ff */
[----:B------:R-:W-:Y:S01]  /*01c0*/  IADD3 R6, P1, PT, R6, 0x20, RZ ;  /* 0x0000002006067810 */ /* 0x000fe20007f3e0ff */
[----:B------:R-:W-:Y:S01]  /*01d0*/  UIADD3.X UR7, UPT, UPT, URZ, UR15, URZ, UP0, !UPT ;  /* 0x0000000fff077290 */ /* 0x000fe200087fe4ff */
[----:B------:R-:W-:Y:S02]  /*01e0*/  LEA.HI.X R7, R12, UR13, R2, 0x2, P0 ;  /* 0x0000000d0c077c11 */ /* 0x000fe400080f1402 */
[----:B------:R-:W-:Y:S01]  /*01f0*/  MOV R8, UR5 ;  /* 0x0000000500087c02 */ /* 0x000fe20008000f00 */
[----:B------:R-:W-:Y:S02]  /*0200*/  UMOV UR5, UR4 ;  /* 0x0000000400057c82 */ /* 0x000fe40008000000 */
[----:B------:R-:W-:Y:S02]  /*0210*/  IMAD.X R7, RZ, RZ, R7, P1 ;  /* 0x000000ffff077224 */ /* 0x000fe400008e0607 */
[----:B------:R-:W-:Y:S01]  /*0220*/  IMAD.U32 R9, RZ, RZ, UR7 ;  /* 0x00000007ff097e24 */ /* 0x000fe2000f8e00ff */
[----:B--2---:R-:W-:-:S06]  /*0230*/  UMOV UR7, UR6 ;  /* 0x0000000600077c82 */ /* 0x004fcc0008000000 */
.L_x_1:
[----:B0-----:R-:W2:Y:S04]  /*0240*/  LDG.E R17, desc[UR22][R6.64+-0x20] ;  /* 0xffffe01606117981 */ /* 0x001ea8000c1e1900 */
[----:B------:R-:W2:Y:S04]  /*0250*/  LDG.E R24, desc[UR22][R8.64+-0x20] ;  /* 0xffffe01608187981 */ /* 0x000ea8000c1e1900 */
[----:B------:R-:W3:Y:S04]  /*0260*/  LDG.E R26, desc[UR22][R6.64+-0x1c] ;  /* 0xffffe416061a7981 */ /* 0x000ee8000c1e1900 */
[----:B------:R-:W3:Y:S04]  /*0270*/  LDG.E R25, desc[UR22][R8.64+-0x1c] ;  /* 0xffffe41608197981 */ /* 0x000ee8000c1e1900 */
[----:B------:R-:W4:Y:S04]  /*0280*/  LDG.E R19, desc[UR22][R6.64+-0x18] ;  /* 0xffffe81606137981 */ /* 0x000f28000c1e1900 */
[----:B------:R-:W4:Y:S04]  /*0290*/  LDG.E R18, desc[UR22][R8.64+-0x18] ;  /* 0xffffe81608127981 */ /* 0x000f28000c1e1900 */
[----:B------:R-:W5:Y:S04]  /*02a0*/  LDG.E R20, desc[UR22][R6.64+-0x14] ;  /* 0xffffec1606147981 */ /* 0x000f68000c1e1900 */
        /* <DEDUP_REMOVED lines=8> */
[----:B------:R-:W5:Y:S01]  /*0330*/  LDG.E R16, desc[UR22][R8.64+-0x4] ;  /* 0xfffffc1608107981 */ /* 0x000f62000c1e1900 */
[----:B--2---:R-:W-:-:S03]  /*0340*/  FFMA R17, R17, R24, R4 ;  /* 0x0000001811117223 */ /* 0x004fc60000000004 */
[----:B------:R-:W2:Y:S01]  /*0350*/  LDG.E R4, desc[UR22][R8.64] ;  /* 0x0000001608047981 */ /* 0x000ea2000c1e1900 */
[----:B---3--:R-:W-:-:S03]  /*0360*/  FFMA R26, R26, R25, R17 ;  /* 0x000000191a1a7223 */ /* 0x008fc60000000011 */
[----:B------:R-:W2:Y:S01]  /*0370*/  LDG.E R17, desc[UR22][R6.64] ;  /* 0x0000001606117981 */ /* 0x000ea2000c1e1900 */
[----:B----4-:R-:W-:-:S03]  /*0380*/  FFMA R25, R19, R18, R26 ;  /* 0x0000001213197223 */ /* 0x010fc6000000001a */
[----:B------:R-:W3:Y:S04]  /*0390*/  LDG.E R18, desc[UR22][R6.64+0x4] ;  /* 0x0000041606127981 */ /* 0x000ee8000c1e1900 */
[----:B------:R-:W3:Y:S01]  /*03a0*/  LDG.E R19, desc[UR22][R8.64+0x4] ;  /* 0x0000041608137981 */ /* 0x000ee2000c1e1900 */
[----:B-----5:R-:W-:-:S03]  /*03b0*/  FFMA R25, R20, R21, R25 ;  /* 0x0000001514197223 */ /* 0x020fc60000000019 */
[----:B------:R-:W4:Y:S04]  /*03c0*/  LDG.E R20, desc[UR22][R6.64+0x8] ;  /* 0x0000081606147981 */ /* 0x000f28000c1e1900 */
[----:B------:R-:W4:Y:S01]  /*03d0*/  LDG.E R21, desc[UR22][R8.64+0x8] ;  /* 0x0000081608157981 */ /* 0x000f22000c1e1900 */
[----:B------:R-:W-:-:S03]  /*03e0*/  FFMA R24, R22, R23, R25 ;  /* 0x0000001716187223 */ /* 0x000fc60000000019 */
[----:B------:R-:W5:Y:S04]  /*03f0*/  LDG.E R22, desc[UR22][R6.64+0xc] ;  /* 0x00000c1606167981 */ /* 0x000f68000c1e1900 */
[----:B------:R-:W5:Y:S01]  /*0400*/  LDG.E R23, desc[UR22][R8.64+0xc] ;  /* 0x00000c1608177981 */ /* 0x000f62000c1e1900 */
[----:B------:R-:W-:-:S03]  /*0410*/  FFMA R24, R5, R10, R24 ;  /* 0x0000000a05187223 */ /* 0x000fc60000000018 */
[----:B------:R-:W5:Y:S04]  /*0420*/  LDG.E R5, desc[UR22][R6.64+0x10] ;  /* 0x0000101606057981 */ /* 0x000f68000c1e1900 */
[----:B------:R-:W5:Y:S01]  /*0430*/  LDG.E R10, desc[UR22][R8.64+0x10] ;  /* 0x00001016080a7981 */ /* 0x000f62000c1e1900 */
[----:B------:R-:W-:-:S03]  /*0440*/  FFMA R26, R11, R14, R24 ;  /* 0x0000000e0b1a7223 */ /* 0x000fc60000000018 */
[----:B------:R-:W5:Y:S04]  /*0450*/  LDG.E R24, desc[UR22][R6.64+0x14] ;  /* 0x0000141606187981 */ /* 0x000f68000c1e1900 */
[----:B------:R-:W5:Y:S04]  /*0460*/  LDG.E R25, desc[UR22][R8.64+0x14] ;  /* 0x0000141608197981 */ /* 0x000f68000c1e1900 */
[----:B------:R-:W5:Y:S01]  /*0470*/  LDG.E R11, desc[UR22][R6.64+0x18] ;  /* 0x00001816060b7981 */ /* 0x000f62000c1e1900 */
[----:B------:R-:W-:-:S03]  /*0480*/  FFMA R26, R15, R16, R26 ;  /* 0x000000100f1a7223 */ /* 0x000fc6000000001a */
[----:B------:R-:W5:Y:S04]  /*0490*/  LDG.E R14, desc[UR22][R8.64+0x18] ;  /* 0x00001816080e7981 */ /* 0x000f68000c1e1900 */
[----:B------:R0:W5:Y:S04]  /*04a0*/  LDG.E R15, desc[UR22][R6.64+0x1c] ;  /* 0x00001c16060f7981 */ /* 0x000168000c1e1900 */
[----:B------:R1:W5:Y:S01]  /*04b0*/  LDG.E R16, desc[UR22][R8.64+0x1c] ;  /* 0x00001c1608107981 */ /* 0x000362000c1e1900 */
[----:B------:R-:W-:-:S04]  /*04c0*/  UIADD3 UR5, UP0, UPT, UR5, -0x10, URZ ;  /* 0xfffffff005057890 */ /* 0x000fc8000ff1e0ff */
[----:B------:R-:W-:Y:S02]  /*04d0*/  UIADD3.X UR7, UPT, UPT, UR7, -0x1, URZ, UP0, !UPT ;  /* 0xffffffff07077890 */ /* 0x000fe400087fe4ff */
[----:B------:R-:W-:-:S04]  /*04e0*/  UISETP.NE.U32.AND UP0, UPT, UR5, URZ, UPT ;  /* 0x000000ff0500728c */ /* 0x000fc8000bf05070 */
[----:B------:R-:W-:Y:S01]  /*04f0*/  UISETP.NE.AND.EX UP0, UPT, UR7, URZ, UPT, UP0 ;  /* 0x000000ff0700728c */ /* 0x000fe2000bf05300 */
[----:B0-----:R-:W-:Y:S02]  /*0500*/  IADD3 R6, P1, PT, R6, 0x40, RZ ;  /* 0x0000004006067810 */ /* 0x001fe40007f3e0ff */
[----:B-1----:R-:W-:-:S03]  /*0510*/  IADD3 R8, P0, PT, R8, 0x40, RZ ;  /* 0x0000004008087810 */ /* 0x002fc60007f1e0ff */
[----:B------:R-:W-:Y:S01]  /*0520*/  IMAD.X R7, RZ, RZ, R7, P1 ;  /* 0x000000ffff077224 */ /* 0x000fe200008e0607 */
[----:B------:R-:W-:Y:S01]  /*0530*/  IADD3.X R9, PT, PT, RZ, R9, RZ, P0, !PT ;  /* 0x00000009ff097210 */ /* 0x000fe200007fe4ff */
[----:B--2---:R-:W-:-:S04]  /*0540*/  FFMA R17, R17, R4, R26 ;  /* 0x0000000411117223 */ /* 0x004fc8000000001a */
[----:B---3--:R-:W-:-:S04]  /*0550*/  FFMA R17, R18, R19, R17 ;  /* 0x0000001312117223 */ /* 0x008fc80000000011 */
[----:B----4-:R-:W-:-:S04]  /*0560*/  FFMA R17, R20, R21, R17 ;  /* 0x0000001514117223 */ /* 0x010fc80000000011 */
[----:B-----5:R-:W-:-:S04]  /*0570*/  FFMA R22, R22, R23, R17 ;  /* 0x0000001716167223 */ /* 0x020fc80000000011 */
[----:B------:R-:W-:-:S04]  /*0580*/  FFMA R5, R5, R10, R22 ;  /* 0x0000000a05057223 */ /* 0x000fc80000000016 */
[----:B------:R-:W-:-:S04]  /*0590*/  FFMA R24, R24, R25, R5 ;  /* 0x0000001918187223 */ /* 0x000fc80000000005 */
[----:B------:R-:W-:-:S04]  /*05a0*/  FFMA R14, R11, R14, R24 ;  /* 0x0000000e0b0e7223 */ /* 0x000fc80000000018 */
[----:B------:R-:W-:Y:S01]  /*05b0*/  FFMA R4, R15, R16, R14 ;  /* 0x000000100f047223 */ /* 0x000fe2000000000e */
[----:B------:R-:W-:Y:S06]  /*05c0*/  BRA.U UP0, `(.L_x_1) ;  /* 0xfffffffd001c7547 */ /* 0x000fec000b83ffff */
.L_x_0:
[----:B------:R-:W-:-:S04]  /*05d0*/  UISETP.NE.U32.AND UP0, UPT, UR8, URZ, UPT ;  /* 0x000000ff0800728c */ /* 0x000fc8000bf05070 */
[----:B------:R-:W-:-:S09]  /*05e0*/  UISETP.NE.AND.EX UP0, UPT, URZ, URZ, UPT, UP0 ;  /* 0x000000ffff00728c */ /* 0x000fd2000bf05300 */
[----:B------:R-:W-:Y:S05]  /*05f0*/  BRA.U !UP0, `(.L_x_2) ;  /* 0x0000000d08a07547 */ /* 0x000fea000b800000 */
[----:B------:R-:W-:Y:S02]  /*0600*/  UISETP.GE.U32.AND UP1, UPT, UR8, 0x8, UPT ;  /* 0x000000080800788c */ /* 0x000fe4000bf26070 */
[----:B------:R-:W-:Y:S02]  /*0610*/  ULOP3.LUT UR36, UR20, 0x7, URZ, 0xc0, !UPT ;  /* 0x0000000714247892 */ /* 0x000fe4000f8ec0ff */
[----:B------:R-:W-:Y:S02]  /*0620*/  UISETP.GE.U32.AND.EX UP1, UPT, URZ, URZ, UPT, UP1 ;  /* 0x000000ffff00728c */ /* 0x000fe4000bf26110 */
[----:B------:R-:W-:-:S04]  /*0630*/  UISETP.NE.U32.AND UP0, UPT, UR36, URZ, UPT ;  /* 0x000000ff2400728c */ /* 0x000fc8000bf05070 */
[----:B------:R-:W-:-:S03]  /*0640*/  UISETP.NE.AND.EX UP0, UPT, URZ, URZ, UPT, UP0 ;  /* 0x000000ffff00728c */ /* 0x000fc6000bf05300 */
[----:B------:R-:W-:Y:S08]  /*0650*/  BRA.U !UP1, `(.L_x_3) ;  /* 0x0000000909147547 */ /* 0x000ff0000b800000 */
[----:B------:R-:W1:Y:S01]  /*0660*/  LDCU.128 UR12, c[0x0][0x380] ;  /* 0x00007000ff0c77ac */ /* 0x000e620008000c00 */
[----:B------:R-:W-:Y:S01]  /*0670*/  IADD3 R7, P0, PT, R12, UR4, RZ ;  /* 0x000000040c077c10 */ /* 0x000fe2000ff1e0ff */
[----:B------:R-:W-:-:S03]  /*0680*/  UIADD3 UR33, UP1, UPT, UR4, 0x1, URZ ;  /* 0x0000000104217890 */ /* 0x000fc6000ff3e0ff */
[----:B------:R-:W-:Y:S01]  /*0690*/  IADD3.X R8, PT, PT, R2, UR6, RZ, P0, !PT ;  /* 0x0000000602087c10 */ /* 0x000fe200087fe4ff */
[----:B------:R-:W-:Y:S02]  /*06a0*/  UIADD3 UR32, UP6, UPT, UR4, 0x2, URZ ;  /* 0x0000000204207890 */ /* 0x000fe4000ffde0ff */
[----:B------:R-:W-:Y:S01]  /*06b0*/  UIADD3 UR31, UP5, UPT, UR4, 0x3, URZ ;  /* 0x00000003041f7890 */ /* 0x000fe2000ffbe0ff */
[C---:B------:R-:W-:Y:S01]  /*06c0*/  IADD3 R5, P1, PT, R12.reuse, UR33, RZ ;  /* 0x000000210c057c10 */ /* 0x040fe2000ff3e0ff */
[----:B------:R-:W-:Y:S02]  /*06d0*/  UIADD3 UR30, UP4, UPT, UR4, 0x4, URZ ;  /* 0x00000004041e7890 */ /* 0x000fe4000ff9e0ff */
[----:B------:R-:W-:Y:S02]  /*06e0*/  UIADD3 UR29, UP3, UPT, UR4, 0x5, URZ ;  /* 0x00000005041d7890 */ /* 0x000fe4000ff7e0ff */
[----:B------:R-:W-:Y:S01]  /*06f0*/  IMAD.X R6, RZ, RZ, R2, P1 ;  /* 0x000000ffff067224 */ /* 0x000fe200008e0602 */
[----:B------:R-:W-:Y:S01]  /*0700*/  UIADD3 UR28, UP2, UPT, UR4, 0x6, URZ ;  /* 0x00000006041c7890 */ /* 0x000fe2000ff5e0ff */
[----:B-1----:R-:W-:Y:S01]  /*0710*/  LEA R24, P0, R7, UR12, 0x2 ;  /* 0x0000000c07187c11 */ /* 0x002fe2000f8010ff */
[----:B------:R-:W-:Y:S01]  /*0720*/  UIADD3.X UR26, UPT, UPT, URZ, UR6, URZ, UP1, !UPT ;  /* 0x00000006ff1a7290 */ /* 0x000fe20008ffe4ff */
[----:B------:R-:W-:Y:S01]  /*0730*/  LEA R10, P1, R5, UR12, 0x2 ;  /* 0x0000000c050a7c11 */ /* 0x000fe2000f8210ff */
[----:B------:R-:W-:Y:S01]  /*0740*/  UIADD3 UR27, UP1, UPT, UR4, 0x7, URZ ;  /* 0x00000007041b7890 */ /* 0x000fe2000ff3e0ff */
[----:B------:R-:W-:Y:S01]  /*0750*/  LEA.HI.X R25, R7, UR13, R8, 0x2, P0 ;  /* 0x0000000d07197c11 */ /* 0x000fe200080f1408 */
[----:B------:R-:W-:Y:S01]  /*0760*/  USHF.L.U32 UR25, UR33, 0x2, URZ ;  /* 0x0000000221197899 */ /* 0x000fe200080006ff */
[----:B------:R-:W-:Y:S01]  /*0770*/  LEA.HI.X R11, R5, UR13, R6, 0x2, P1 ;  /* 0x0000000d050b7c11 */ /* 0x000fe200088f1406 */
[----:B------:R-:W-:Y:S01]  /*0780*/  UIADD3.X UR24, UPT, UPT, URZ, UR6, URZ, UP6, !UPT ;  /* 0x00000006ff187290 */ /* 0x000fe2000b7fe4ff */
[C---:B------:R-:W-:Y:S01]  /*0790*/  IADD3 R7, P0, PT, R12.reuse, UR32, RZ ;  /* 0x000000200c077c10 */ /* 0x040fe2000ff1e0ff */
[----:B------:R-:W-:Y:S01]  /*07a0*/  ULEA UR34, UP6, UR4, UR14, 0x2 ;  /* 0x0000000e04227291 */ /* 0x000fe2000f8c10ff */
[C---:B------:R-:W-:Y:S01]  /*07b0*/  IADD3 R5, P1, PT, R12.reuse, UR31, RZ ;  /* 0x0000001f0c057c10 */ /* 0x040fe2000ff3e0ff */
[----:B------:R-:W-:Y:S01]  /*07c0*/  USHF.L.U32 UR21, UR32, 0x2, URZ ;  /* 0x0000000220157899 */ /* 0x000fe200080006ff */
[----:B------:R-:W-:Y:S01]  /*07d0*/  IADD3.X R8, PT, PT, RZ, R2, RZ, P0, !PT ;  /* 0x00000002ff087210 */ /* 0x000fe200007fe4ff */
[----:B------:R-:W-:Y:S01]  /*07e0*/  USHF.L.U64.HI UR26, UR33, 0x2, UR26 ;  /* 0x00000002211a7899 */ /* 0x000fe2000801021a */
[----:B------:R-:W-:Y:S01]  /*07f0*/  LEA R20, P0, R7, UR12, 0x2 ;  /* 0x0000000c07147c11 */ /* 0x000fe2000f8010ff */
[----:B------:R-:W-:Y:S01]  /*0800*/  IMAD.X R6, RZ, RZ, R2, P1 ;  /* 0x000000ffff067224 */ /* 0x000fe200008e0602 */
[----:B------:R-:W-:Y:S01]  /*0810*/  LEA R22, P1, R5, UR12, 0x2 ;  /* 0x0000000c05167c11 */ /* 0x000fe2000f8210ff */
[----:B------:R-:W-:Y:S01]  /*0820*/  ULOP3.LUT UR25, UR25, 0xfffffffc, URZ, 0xc0, !UPT ;  /* 0xfffffffc19197892 */ /* 0x000fe2000f8ec0ff */
[----:B------:R-:W-:Y:S01]  /*0830*/  LEA.HI.X R21, R7, UR13, R8, 0x2, P0 ;  /* 0x0000000d07157c11 */ /* 0x000fe200080f1408 */
[----:B------:R-:W-:Y:S01]  /*0840*/  USHF.L.U32 UR18, UR31, 0x2, URZ ;  /* 0x000000021f127899 */ /* 0x000fe200080006ff */
[----:B------:R-:W-:Y:S01]  /*0850*/  IADD3 R7, P0, PT, R12, UR30, RZ ;  /* 0x0000001e0c077c10 */ /* 0x000fe2000ff1e0ff */
[----:B------:R-:W-:Y:S01]  /*0860*/  USHF.L.U32 UR16, UR30, 0x2, URZ ;  /* 0x000000021e107899 */ /* 0x000fe200080006ff */
[----:B------:R-:W-:Y:S01]  /*0870*/  LEA.HI.X R23, R5, UR13, R6, 0x2, P1 ;  /* 0x0000000d05177c11 */ /* 0x000fe200088f1406 */
[----:B------:R-:W-:-:S02]  /*0880*/  USHF.L.U32 UR10, UR29, 0x2, URZ ;  /* 0x000000021d0a7899 */ /* 0x000fc400080006ff */
[C---:B------:R-:W-:Y:S01]  /*0890*/  IADD3 R5, P1, PT, R12.reuse, UR29, RZ ;  /* 0x0000001d0c057c10 */ /* 0x040fe2000ff3e0ff */
[----:B------:R-:W-:Y:S01]  /*08a0*/  IMAD.X R8, RZ, RZ, R2, P0 ;  /* 0x000000ffff087224 */ /* 0x000fe200000e0602 */
[----:B------:R-:W-:Y:S01]  /*08b0*/  LEA R16, P0, R7, UR12, 0x2 ;  /* 0x0000000c07107c11 */ /* 0x000fe2000f8010ff */
[----:B------:R-:W-:Y:S01]  /*08c0*/  USHF.L.U32 UR8, UR28, 0x2, URZ ;  /* 0x000000021c087899 */ /* 0x000fe200080006ff */
[----:B------:R-:W-:Y:S01]  /*08d0*/  IADD3.X R6, PT, PT, RZ, R2, RZ, P1, !PT ;  /* 0x00000002ff067210 */ /* 0x000fe20000ffe4ff */
[----:B------:R-:W-:Y:S01]  /*08e0*/  USHF.L.U32 UR5, UR27, 0x2, URZ ;  /* 0x000000021b057899 */ /* 0x000fe200080006ff */
[----:B------:R-:W-:Y:S01]  /*08f0*/  LEA R18, P1, R5, UR12, 0x2 ;  /* 0x0000000c05127c11 */ /* 0x000fe2000f8210ff */
[----:B------:R-:W-:Y:S01]  /*0900*/  UIADD3.X UR19, UPT, UPT, URZ, UR6, URZ, UP5, !UPT ;  /* 0x00000006ff137290 */ /* 0x000fe2000affe4ff */
[----:B------:R-:W-:Y:S01]  /*0910*/  LEA.HI.X R17, R7, UR13, R8, 0x2, P0 ;  /* 0x0000000d07117c11 */ /* 0x000fe200080f1408 */
[----:B------:R-:W-:Y:S01]  /*0920*/  UIADD3.X UR17, UPT, UPT, URZ, UR6, URZ, UP4, !UPT ;  /* 0x00000006ff117290 */ /* 0x000fe2000a7fe4ff */
[----:B------:R-:W-:Y:S01]  /*0930*/  LEA.HI.X R19, R5, UR13, R6, 0x2, P1 ;  /* 0x0000000d05137c11 */ /* 0x000fe200088f1406 */
[----:B------:R-:W-:Y:S01]  /*0940*/  ULEA.HI.X UR35, UR4, UR15, UR6, 0x2, UP6 ;  /* 0x0000000f04237291 */ /* 0x000fe2000b0f1406 */
[C---:B------:R-:W-:Y:S01]  /*0950*/  IADD3 R7, P0, PT, R12.reuse, UR28, RZ ;  /* 0x0000001c0c077c10 */ /* 0x040fe2000ff1e0ff */
[----:B------:R-:W-:Y:S01]  /*0960*/  USHF.L.U64.HI UR24, UR32, 0x2, UR24 ;  /* 0x0000000220187899 */ /* 0x000fe20008010218 */
[----:B------:R-:W-:Y:S01]  /*0970*/  IADD3 R5, P2, PT, R12, UR27, RZ ;  /* 0x0000001b0c057c10 */ /* 0x000fe2000ff5e0ff */
[----:B------:R-:W-:Y:S01]  /*0980*/  ULOP3.LUT UR21, UR21, 0xfffffffc, URZ, 0xc0, !UPT ;  /* 0xfffffffc15157892 */ /* 0x000fe2000f8ec0ff */
[----:B------:R-:W-:Y:S01]  /*0990*/  LEA R28, P1, R7, UR12, 0x2 ;  /* 0x0000000c071c7c11 */ /* 0x000fe2000f8210ff */
[--C-:B------:R-:W-:Y:S01]  /*09a0*/  IMAD.X R8, RZ, RZ, R2.reuse, P0 ;  /* 0x000000ffff087224 */ /* 0x100fe200000e0602 */
[----:B------:R-:W-:Y:S01]  /*09b0*/  ULOP3.LUT UR26, UR26, 0x3, URZ, 0xc0, !UPT ;  /* 0x000000031a1a7892 */ /* 0x000fe2000f8ec0ff */
[----:B------:R-:W-:Y:S01]  /*09c0*/  IMAD.X R6, RZ, RZ, R2, P2 ;  /* 0x000000ffff067224 */ /* 0x000fe200010e0602 */
[----:B------:R-:W-:Y:S01]  /*09d0*/  UIADD3 UR25, UP6, UPT, UR25, UR14, URZ ;  /* 0x0000000e19197290 */ /* 0x000fe2000ffde0ff */
[----:B------:R-:W-:Y:S01]  /*09e0*/  LEA R14, P3, R5, UR12, 0x2 ;  /* 0x0000000c050e7c11 */ /* 0x000fe2000f8610ff */
[----:B------:R-:W-:Y:S01]  /*09f0*/  UIADD3.X UR7, UPT, UPT, URZ, UR6, URZ, UP1, !UPT ;  /* 0x00000006ff077290 */ /* 0x000fe20008ffe4ff */
[----:B------:R-:W-:Y:S01]  /*0a00*/  LEA.HI.X R29, R7, UR13, R8, 0x2, P1 ;  /* 0x0000000d071d7c11 */ /* 0x000fe200088f1408 */
[----:B------:R-:W-:Y:S01]  /*0a10*/  ULOP3.LUT UR18, UR18, 0xfffffffc, URZ, 0xc0, !UPT ;  /* 0xfffffffc12127892 */ /* 0x000fe2000f8ec0ff */
[----:B------:R-:W-:Y:S01]  /*0a20*/  LEA.HI.X R15, R5, UR13, R6, 0x2, P3 ;  /* 0x0000000d050f7c11 */ /* 0x000fe200098f1406 */
[----:B------:R-:W-:Y:S01]  /*0a30*/  ULOP3.LUT UR16, UR16, 0xfffffffc, URZ, 0xc0, !UPT ;  /* 0xfffffffc10107892 */ /* 0x000fe2000f8ec0ff */
[----:B------:R-:W-:Y:S01]  /*0a40*/  IMAD.U32 R7, RZ, RZ, UR35 ;  /* 0x00000023ff077e24 */ /* 0x000fe2000f8e00ff */
[----:B------:R-:W-:Y:S01]  /*0a50*/  ULOP3.LUT UR10, UR10, 0xfffffffc, URZ, 0xc0, !UPT ;  /* 0xfffffffc0a0a7892 */ /* 0x000fe2000f8ec0ff */
[----:B------:R-:W-:Y:S01]  /*0a60*/  MOV R6, UR34 ;  /* 0x0000002200067c02 */ /* 0x000fe20008000f00 */
[----:B------:R-:W-:Y:S01]  /*0a70*/  ULOP3.LUT UR8, UR8, 0xfffffffc, URZ, 0xc0, !UPT ;  /* 0xfffffffc08087892 */ /* 0x000fe2000f8ec0ff */
[----:B0-----:R0:W2:Y:S01]  /*0a80*/  LDG.E R9, desc[UR22][R24.64] ;  /* 0x0000001618097981 */ /* 0x0010a2000c1e1900 */
[----:B------:R-:W-:-:S02]  /*0a90*/  ULOP3.LUT UR5, UR5, 0xfffffffc, URZ, 0xc0, !UPT ;  /* 0xfffffffc05057892 */ /* 0x000fc4000f8ec0ff */
[----:B------:R-:W-:Y:S01]  /*0aa0*/  USHF.L.U64.HI UR19, UR31, 0x2, UR19 ;  /* 0x000000021f137899 */ /* 0x000fe20008010213 */
[----:B------:R-:W3:Y:S01]  /*0ab0*/  LDG.E R11, desc[UR22][R10.64] ;  /* 0x000000160a0b7981 */ /* 0x000ee2000c1e1900 */
[----:B------:R-:W-:Y:S02]  /*0ac0*/  USHF.L.U64.HI UR17, UR30, 0x2, UR17 ;  /* 0x000000021e117899 */ /* 0x000fe40008010211 */
[----:B------:R-:W-:Y:S02]  /*0ad0*/  UIADD3.X UR11, UPT, UPT, URZ, UR6, URZ, UP3, !UPT ;  /* 0x00000006ff0b7290 */ /* 0x000fe40009ffe4ff */
[----:B------:R-:W-:Y:S02]  /*0ae0*/  UIADD3.X UR9, UPT, UPT, URZ, UR6, URZ, UP2, !UPT ;  /* 0x00000006ff097290 */ /* 0x000fe400097fe4ff */
[----:B------:R-:W-:Y:S02]  /*0af0*/  UIADD3 UR21, UP5, UPT, UR21, UR14, URZ ;  /* 0x0000000e15157290 */ /* 0x000fe4000ffbe0ff */
[----:B------:R-:W-:Y:S01]  /*0b00*/  ULOP3.LUT UR24, UR24, 0x3, URZ, 0xc0, !UPT ;  /* 0x0000000318187892 */ /* 0x000fe2000f8ec0ff */
[----:B------:R-:W-:Y:S01]  /*0b10*/  IMAD.U32 R26, RZ, RZ, UR25 ;  /* 0x00000019ff1a7e24 */ /* 0x000fe2000f8e00ff */
[----:B------:R-:W-:Y:S01]  /*0b20*/  UIADD3.X UR26, UPT, UPT, UR26, UR15, URZ, UP6, !UPT ;  /* 0x0000000f1a1a7290 */ /* 0x000fe2000b7fe4ff */
[----:B------:R-:W2:Y:S01]  /*0b30*/  LDG.E R7, desc[UR22][R6.64] ;  /* 0x0000001606077981 */ /* 0x000ea2000c1e1900 */
[----:B------:R-:W-:-:S02]  /*0b40*/  USHF.L.U64.HI UR6, UR27, 0x2, UR7 ;  /* 0x000000021b067899 */ /* 0x000fc40008010207 */
[----:B------:R-:W-:Y:S01]  /*0b50*/  UIADD3 UR18, UP4, UPT, UR18, UR14, URZ ;  /* 0x0000000e12127290 */ /* 0x000fe2000ff9e0ff */
[----:B------:R-:W4:Y:S01]  /*0b60*/  LDG.E R28, desc[UR22][R28.64] ;  /* 0x000000161c1c7981 */ /* 0x000f22000c1e1900 */
[----:B------:R-:W-:Y:S02]  /*0b70*/  UIADD3 UR16, UP3, UPT, UR16, UR14, URZ ;  /* 0x0000000e10107290 */ /* 0x000fe4000ff7e0ff */
[----:B------:R-:W-:Y:S01]  /*0b80*/  UIADD3 UR10, UP2, UPT, UR10, UR14, URZ ;  /* 0x0000000e0a0a7290 */ /* 0x000fe2000ff5e0ff */
[----:B------:R1:W5:Y:S01]  /*0b90*/  LDG.E R5, desc[UR22][R20.64] ;  /* 0x0000001614057981 */ /* 0x000362000c1e1900 */
[----:B------:R-:W-:Y:S02]  /*0ba0*/  UIADD3 UR7, UP1, UPT, UR8, UR14, URZ ;  /* 0x0000000e08077290 */ /* 0x000fe4000ff3e0ff */
[----:B------:R-:W-:Y:S01]  /*0bb0*/  UIADD3 UR5, UP6, UPT, UR5, UR14, URZ ;  /* 0x0000000e05057290 */ /* 0x000fe2000ffde0ff */
[----:B------:R1:W4:Y:S01]  /*0bc0*/  LDG.E R8, desc[UR22][R16.64] ;  /* 0x0000001610087981 */ /* 0x000322000c1e1900 */
[----:B------:R-:W-:-:S02]  /*0bd0*/  ULOP3.LUT UR19, UR19, 0x3, URZ, 0xc0, !UPT ;  /* 0x0000000313137892 */ /* 0x000fc4000f8ec0ff */
[----:B------:R-:W-:Y:S01]  /*0be0*/  ULOP3.LUT UR14, UR17, 0x3, URZ, 0xc0, !UPT ;  /* 0x00000003110e7892 */ /* 0x000fe2000f8ec0ff */
[----:B------:R-:W-:Y:S01]  /*0bf0*/  MOV R27, UR26 ;  /* 0x0000001a001b7c02 */ /* 0x000fe20008000f00 */
[----:B------:R-:W-:Y:S01]  /*0c00*/  UIADD3.X UR17, UPT, UPT, UR24, UR15, URZ, UP5, !UPT ;  /* 0x0000000f18117290 */ /* 0x000fe2000affe4ff */
[----:B------:R1:W4:Y:S01]  /*0c10*/  LDG.E R10, desc[UR22][R22.64] ;  /* 0x00000016160a7981 */ /* 0x000322000c1e1900 */
[----:B------:R-:W-:Y:S02]  /*0c20*/  USHF.L.U64.HI UR11, UR29, 0x2, UR11 ;  /* 0x000000021d0b7899 */ /* 0x000fe4000801020b */
[----:B------:R-:W-:Y:S01]  /*0c30*/  UIADD3.X UR13, UPT, UPT, UR19, UR15, URZ, UP4, !UPT ;  /* 0x0000000f130d7290 */ /* 0x000fe2000a7fe4ff */
[----:B0-----:R-:W-:Y:S01]  /*0c40*/  IMAD.U32 R24, RZ, RZ, UR21 ;  /* 0x00000015ff187e24 */ /* 0x001fe2000f8e00ff */
[----:B------:R-:W-:Y:S01]  /*0c50*/  USHF.L.U64.HI UR9, UR28, 0x2, UR9 ;  /* 0x000000021c097899 */ /* 0x000fe20008010209 */
[----:B------:R-:W-:Y:S01]  /*0c60*/  IMAD.U32 R25, RZ, RZ, UR17 ;  /* 0x00000011ff197e24 */ /* 0x000fe2000f8e00ff */
[----:B------:R-:W-:Y:S01]  /*0c70*/  ULOP3.LUT UR11, UR11, 0x3, URZ, 0xc0, !UPT ;  /* 0x000000030b0b7892 */ /* 0x000fe2000f8ec0ff */
[----:B------:R-:W3:Y:S01]  /*0c80*/  LDG.E R29, desc[UR22][R26.64] ;  /* 0x000000161a1d7981 */ /* 0x000ee2000c1e1900 */
[----:B------:R-:W-:Y:S01]  /*0c90*/  UIADD3.X UR12, UPT, UPT, UR14, UR15, URZ, UP3, !UPT ;  /* 0x0000000f0e0c7290 */ /* 0x000fe20009ffe4ff */
[----:B-1----:R-:W-:Y:S01]  /*0ca0*/  IMAD.U32 R21, RZ, RZ, UR13 ;  /* 0x0000000dff157e24 */ /* 0x002fe2000f8e00ff */
[----:B------:R-:W-:Y:S01]  /*0cb0*/  ULOP3.LUT UR8, UR9, 0x3, URZ, 0xc0, !UPT ;  /* 0x0000000309087892 */ /* 0x000fe2000f8ec0ff */
[----:B------:R-:W-:Y:S01]  /*0cc0*/  MOV R20, UR18 ;  /* 0x0000001200147c02 */ /* 0x000fe20008000f00 */
[----:B------:R-:W-:Y:S01]  /*0cd0*/  UIADD3.X UR9, UPT, UPT, UR11, UR15, URZ, UP2, !UPT ;  /* 0x0000000f0b097290 */ /* 0x000fe200097fe4ff */
[----:B------:R-:W5:Y:S01]  /*0ce0*/  LDG.E R24, desc[UR22][R24.64] ;  /* 0x0000001618187981 */ /* 0x000f62000c1e1900 */
[----:B------:R-:W-:Y:S01]  /*0cf0*/  MOV R17, UR12 ;  /* 0x0000000c00117c02 */ /* 0x000fe20008000f00 */
[----:B------:R-:W-:Y:S01]  /*0d00*/  IMAD.U32 R16, RZ, RZ, UR16 ;  /* 0x00000010ff107e24 */ /* 0x000fe2000f8e00ff */
[----:B------:R-:W-:Y:S01]  /*0d10*/  UIADD3.X UR8, UPT, UPT, UR8, UR15, URZ, UP1, !UPT ;  /* 0x0000000f08087290 */ /* 0x000fe20008ffe4ff */
[----:B------:R-:W4:Y:S01]  /*0d20*/  LDG.E R21, desc[UR22][R20.64] ;  /* 0x0000001614157981 */ /* 0x000f22000c1e1900 */
[----:B------:R-:W-:-:S03]  /*0d30*/  ULOP3.LUT UR6, UR6, 0x3, URZ, 0xc0, !UPT ;  /* 0x0000000306067892 */ /* 0x000fc6000f8ec0ff */
[----:B------:R0:W4:Y:S01]  /*0d40*/  LDG.E R6, desc[UR22][R18.64] ;  /* 0x0000001612067981 */ /* 0x000122000c1e1900 */
[----:B------:R-:W-:Y:S01]  /*0d50*/  UIADD3.X UR6, UPT, UPT, UR6, UR15, URZ, UP6, !UPT ;  /* 0x0000000f06067290 */ /* 0x000fe2000b7fe4ff */
[----:B------:R-:W-:Y:S02]  /*0d60*/  IMAD.U32 R23, RZ, RZ, UR8 ;  /* 0x00000008ff177e24 */ /* 0x000fe4000f8e00ff */
[----:B------:R-:W4:Y:S01]  /*0d70*/  LDG.E R17, desc[UR22][R16.64] ;  /* 0x0000001610117981 */ /* 0x000f22000c1e1900 */
[----:B------:R-:W-:-:S03]  /*0d80*/  MOV R22, UR7 ;  /* 0x0000000700167c02 */ /* 0x000fc60008000f00 */
[----:B------:R-:W4:Y:S01]  /*0d90*/  LDG.E R14, desc[UR22][R14.64] ;  /* 0x000000160e0e7981 */ /* 0x000f22000c1e1900 */
[----:B0-----:R-:W-:Y:S02]  /*0da0*/  IMAD.U32 R19, RZ, RZ, UR9 ;  /* 0x00000009ff137e24 */ /* 0x001fe4000f8e00ff */
[----:B------:R-:W-:Y:S01]  /*0db0*/  IMAD.U32 R18, RZ, RZ, UR10 ;  /* 0x0000000aff127e24 */ /* 0x000fe2000f8e00ff */
[----:B------:R-:W-:Y:S01]  /*0dc0*/  MOV R27, UR6 ;  /* 0x00000006001b7c02 */ /* 0x000fe20008000f00 */
[----:B------:R-:W-:Y:S01]  /*0dd0*/  IMAD.U32 R26, RZ, RZ, UR5 ;  /* 0x00000005ff1a7e24 */ /* 0x000fe2000f8e00ff */
[----:B------:R-:W4:Y:S04]  /*0de0*/  LDG.E R23, desc[UR22][R22.64] ;  /* 0x0000001616177981 */ /* 0x000f28000c1e1900 */
[----:B------:R-:W4:Y:S04]  /*0df0*/  LDG.E R19, desc[UR22][R18.64] ;  /* 0x0000001612137981 */ /* 0x000f28000c1e1900 */
[----:B------:R-:W4:Y:S01]  /*0e00*/  LDG.E R26, desc[UR22][R26.64] ;  /* 0x000000161a1a7981 */ /* 0x000f22000c1e1900 */
[----:B------:R-:W-:Y:S01]  /*0e10*/  UIADD3 UR4, UPT, UPT, UR4, 0x8, URZ ;  /* 0x0000000804047890 */ /* 0x000fe2000fffe0ff */
[----:B------:R-:W-:Y:S01]  /*0e20*/  UMOV UR6, URZ ;  /* 0x000000ff00067c82 */ /* 0x000fe20008000000 */
[----:B--2---:R-:W-:-:S04]  /*0e30*/  FFMA R4, R9, R7, R4 ;  /* 0x0000000709047223 */ /* 0x004fc80000000004 */
[----:B---3--:R-:W-:-:S04]  /*0e40*/  FFMA R4, R11, R29, R4 ;  /* 0x0000001d0b047223 */ /* 0x008fc80000000004 */
[----:B-----5:R-:W-:-:S04]  /*0e50*/  FFMA R5, R5, R24, R4 ;  /* 0x0000001805057223 */ /* 0x020fc80000000004 */
[----:B----4-:R-:W-:-:S04]  /*0e60*/  FFMA R5, R10, R21, R5 ;  /* 0x000000150a057223 */ /* 0x010fc80000000005 */
[----:B------:R-:W-:-:S04]  /*0e70*/  FFMA R5, R8, R17, R5 ;  /* 0x0000001108057223 */ /* 0x000fc80000000005 */
[----:B------:R-:W-:-:S04]  /*0e80*/  FFMA R5, R6, R19, R5 ;  /* 0x0000001306057223 */ /* 0x000fc80000000005 */
[----:B------:R-:W-:-:S04]  /*0e90*/  FFMA R5, R28, R23, R5 ;  /* 0x000000171c057223 */ /* 0x000fc80000000005 */
[----:B------:R-:W-:-:S07]  /*0ea0*/  FFMA R4, R14, R26, R5 ;  /* 0x0000001a0e047223 */ /* 0x000fce0000000005 */
.L_x_3:
[----:B------:R-:W-:Y:S05]  /*0eb0*/  BRA.U !UP0, `(.L_x_2) ;  /* 0x0000000508707547 */ /* 0x000fea000b800000 */
[----:B------:R-:W-:Y:S02]  /*0ec0*/  UISETP.GE.U32.AND UP1, UPT, UR36, 0x4, UPT ;  /* 0x000000042400788c */ /* 0x000fe4000bf26070 */
[----:B------:R-:W-:Y:S02]  /*0ed0*/  ULOP3.LUT UR26, UR20, 0x3, URZ, 0xc0, !UPT ;  /* 0x00000003141a7892 */ /* 0x000fe4000f8ec0ff */
[----:B------:R-:W-:Y:S02]  /*0ee0*/  UISETP.GE.U32.AND.EX UP1, UPT, URZ, URZ, UPT, UP1 ;  /* 0x000000ffff00728c */ /* 0x000fe4000bf26110 */
[----:B------:R-:W-:Y:S01]  /*0ef0*/  UISETP.NE.U32.AND UP0, UPT, UR26, URZ, UPT ;  /* 0x000000ff1a00728c */ /* 0x000fe2000bf05070 */
[----:B------:R-:W-:Y:S01]  /*0f00*/  UMOV UR5, URZ ;  /* 0x000000ff00057c82 */ /* 0x000fe20008000000 */
[----:B------:R-:W1:Y:S02]  /*0f10*/  LDCU.128 UR12, c[0x0][0x380] ;  /* 0x00007000ff0c77ac */ /* 0x000e640008000c00 */
[----:B------:R-:W-:-:S03]  /*0f20*/  UISETP.NE.AND.EX UP0, UPT, UR5, URZ, UPT, UP0 ;  /* 0x000000ff0500728c */ /* 0x000fc6000bf05300 */
[----:B------:R-:W-:Y:S08]  /*0f30*/  BRA.U !UP1, `(.L_x_4) ;  /* 0x0000000509047547 */ /* 0x000ff0000b800000 */
[----:B------:R-:W2:Y:S01]  /*0f40*/  LDCU.128 UR16, c[0x0][0x380] ;  /* 0x00007000ff1077ac */ /* 0x000ea20008000c00 */
[----:B------:R-:W-:Y:S01]  /*0f50*/  IADD3 R5, P0, PT, R12, UR4, RZ ;  /* 0x000000040c057c10 */ /* 0x000fe2000ff1e0ff */
[----:B------:R-:W-:-:S03]  /*0f60*/  UIADD3 UR28, UP2, UPT, UR4, 0x1, URZ ;  /* 0x00000001041c7890 */ /* 0x000fc6000ff5e0ff */
[----:B------:R-:W-:Y:S01]  /*0f70*/  IADD3.X R6, PT, PT, R2, UR6, RZ, P0, !PT ;  /* 0x0000000602067c10 */ /* 0x000fe200087fe4ff */
[----:B------:R-:W-:Y:S02]  /*0f80*/  UIADD3 UR9, UP3, UPT, UR4, 0x2, URZ ;  /* 0x0000000204097890 */ /* 0x000fe4000ff7e0ff */
[----:B------:R-:W-:Y:S02]  /*0f90*/  UIADD3 UR21, UP4, UPT, UR4, 0x3, URZ ;  /* 0x0000000304157890 */ /* 0x000fe4000ff9e0ff */
[----:B------:R-:W-:Y:S02]  /*0fa0*/  UIADD3.X UR7, UPT, UPT, URZ, UR6, URZ, UP2, !UPT ;  /* 0x00000006ff077290 */ /* 0x000fe400097fe4ff */
[----:B------:R-:W-:Y:S02]  /*0fb0*/  USHF.L.U32 UR8, UR28, 0x2, URZ ;  /* 0x000000021c087899 */ /* 0x000fe400080006ff */
[----:B------:R-:W-:Y:S02]  /*0fc0*/  UIADD3.X UR10, UPT, UPT, URZ, UR6, URZ, UP3, !UPT ;  /* 0x00000006ff0a7290 */ /* 0x000fe40009ffe4ff */
[----:B------:R-:W-:Y:S01]  /*0fd0*/  USHF.L.U32 UR11, UR9, 0x2, URZ ;  /* 0x00000002090b7899 */ /* 0x000fe200080006ff */
[----:B--2---:R-:W-:Y:S01]  /*0fe0*/  LEA R8, P0, R5, UR16, 0x2 ;  /* 0x0000001005087c11 */ /* 0x004fe2000f8010ff */
[----:B------:R-:W-:-:S02]  /*0ff0*/  ULEA UR27, UP1, UR4, UR18, 0x2 ;  /* 0x00000012041b7291 */ /* 0x000fc4000f8210ff */
[----:B------:R-:W-:Y:S01]  /*1000*/  USHF.L.U64.HI UR7, UR28, 0x2, UR7 ;  /* 0x000000021c077899 */ /* 0x000fe20008010207 */
[----:B------:R-:W-:Y:S01]  /*1010*/  LEA.HI.X R9, R5, UR17, R6, 0x2, P0 ;  /* 0x0000001105097c11 */ /* 0x000fe200080f1406 */
[----:B------:R-:W-:Y:S01]  /*1020*/  ULOP3.LUT UR8, UR8, 0xfffffffc, URZ, 0xc0, !UPT ;  /* 0xfffffffc08087892 */ /* 0x000fe2000f8ec0ff */
[C---:B------:R-:W-:Y:S01]  /*1030*/  IADD3 R5, P1, PT, R12.reuse, UR28, RZ ;  /* 0x0000001c0c057c10 */ /* 0x040fe2000ff3e0ff */
[----:B------:R-:W-:Y:S01]  /*1040*/  UIADD3.X UR24, UPT, UPT, URZ, UR6, URZ, UP4, !UPT ;  /* 0x00000006ff187290 */ /* 0x000fe2000a7fe4ff */
[C---:B------:R-:W-:Y:S01]  /*1050*/  IADD3 R7, P0, PT, R12.reuse, UR9, RZ ;  /* 0x000000090c077c10 */ /* 0x040fe2000ff1e0ff */
[----:B------:R-:W-:Y:S01]  /*1060*/  ULEA.HI.X UR6, UR4, UR19, UR6, 0x2, UP1 ;  /* 0x0000001304067291 */ /* 0x000fe200088f1406 */
[C---:B------:R-:W-:Y:S01]  /*1070*/  LEA R10, P2, R5.reuse, UR16, 0x2 ;  /* 0x00000010050a7c11 */ /* 0x040fe2000f8410ff */
[--C-:B------:R-:W-:Y:S01]  /*1080*/  IMAD.X R6, RZ, RZ, R2.reuse, P1 ;  /* 0x000000ffff067224 */ /* 0x100fe200008e0602 */
[----:B------:R-:W-:Y:S01]  /*1090*/  IADD3 R17, P1, PT, R12, UR21, RZ ;  /* 0x000000150c117c10 */ /* 0x000fe2000ff3e0ff */
[----:B------:R-:W-:Y:S01]  /*10a0*/  IMAD.X R16, RZ, RZ, R2, P0 ;  /* 0x000000ffff107224 */ /* 0x000fe200000e0602 */
[----:B------:R-:W-:Y:S01]  /*10b0*/  USHF.L.U32 UR25, UR21, 0x2, URZ ;  /* 0x0000000215197899 */ /* 0x000fe200080006ff */
[----:B------:R-:W-:Y:S01]  /*10c0*/  IMAD.U32 R19, RZ, RZ, UR6 ;  /* 0x00000006ff137e24 */ /* 0x000fe2000f8e00ff */
[----:B------:R-:W-:Y:S01]  /*10d0*/  LEA.HI.X R11, R5, UR17, R6, 0x2, P2 ;  /* 0x00000011050b7c11 */ /* 0x000fe200090f1406 */
[----:B------:R-:W-:Y:S01]  /*10e0*/  USHF.L.U64.HI UR10, UR9, 0x2, UR10 ;  /* 0x00000002090a7899 */ /* 0x000fe2000801020a */
[----:B------:R-:W-:Y:S01]  /*10f0*/  LEA R14, P2, R7, UR16, 0x2 ;  /* 0x00000010070e7c11 */ /* 0x000fe2000f8410ff */
[----:B------:R-:W-:Y:S01]  /*1100*/  ULOP3.LUT UR11, UR11, 0xfffffffc, URZ, 0xc0, !UPT ;  /* 0xfffffffc0b0b7892 */ /* 0x000fe2000f8ec0ff */
[----:B------:R-:W-:Y:S01]  /*1110*/  LEA R6, P3, R17, UR16, 0x2 ;  /* 0x0000001011067c11 */ /* 0x000fe2000f8610ff */
[----:B------:R-:W-:Y:S01]  /*1120*/  UIADD3 UR8, UP1, UPT, UR8, UR18, URZ ;  /* 0x0000001208087290 */ /* 0x000fe2000ff3e0ff */
[----:B------:R-:W-:Y:S01]  /*1130*/  IADD3.X R18, PT, PT, RZ, R2, RZ, P1, !PT ;  /* 0x00000002ff127210 */ /* 0x000fe20000ffe4ff */
[----:B------:R-:W-:Y:S01]  /*1140*/  ULOP3.LUT UR7, UR7, 0x3, URZ, 0xc0, !UPT ;  /* 0x0000000307077892 */ /* 0x000fe2000f8ec0ff */
[----:B------:R-:W-:Y:S01]  /*1150*/  LEA.HI.X R15, R7, UR17, R16, 0x2, P2 ;  /* 0x00000011070f7c11 */ /* 0x000fe200090f1410 */
[----:B------:R-:W-:Y:S01]  /*1160*/  USHF.L.U64.HI UR24, UR21, 0x2, UR24 ;  /* 0x0000000215187899 */ /* 0x000fe20008010218 */
[----:B------:R-:W-:Y:S01]  /*1170*/  LEA.HI.X R7, R17, UR17, R18, 0x2, P3 ;  /* 0x0000001111077c11 */ /* 0x000fe200098f1412 */
[----:B------:R-:W-:Y:S01]  /*1180*/  ULOP3.LUT UR25, UR25, 0xfffffffc, URZ, 0xc0, !UPT ;  /* 0xfffffffc19197892 */ /* 0x000fe2000f8ec0ff */
[----:B------:R-:W-:Y:S01]  /*1190*/  IMAD.U32 R18, RZ, RZ, UR27 ;  /* 0x0000001bff127e24 */ /* 0x000fe2000f8e00ff */
[----:B------:R-:W-:Y:S01]  /*11a0*/  UIADD3 UR11, UP2, UPT, UR11, UR18, URZ ;  /* 0x000000120b0b7290 */ /* 0x000fe2000ff5e0ff */
[----:B0-----:R-:W2:Y:S01]  /*11b0*/  LDG.E R9, desc[UR22][R8.64] ;  /* 0x0000001608097981 */ /* 0x001ea2000c1e1900 */
[----:B------:R-:W-:-:S02]  /*11c0*/  ULOP3.LUT UR10, UR10, 0x3, URZ, 0xc0, !UPT ;  /* 0x000000030a0a7892 */ /* 0x000fc4000f8ec0ff */
[----:B------:R-:W-:Y:S01]  /*11d0*/  UIADD3.X UR7, UPT, UPT, UR7, UR19, URZ, UP1, !UPT ;  /* 0x0000001307077290 */ /* 0x000fe20008ffe4ff */
[----:B------:R-:W-:Y:S01]  /*11e0*/  MOV R20, UR8 ;  /* 0x0000000800147c02 */ /* 0x000fe20008000f00 */
[----:B------:R-:W-:Y:S01]  /*11f0*/  UIADD3 UR25, UP3, UPT, UR25, UR18, URZ ;  /* 0x0000001219197290 */ /* 0x000fe2000ff7e0ff */
[----:B------:R-:W2:Y:S01]  /*1200*/  LDG.E R18, desc[UR22][R18.64] ;  /* 0x0000001612127981 */ /* 0x000ea2000c1e1900 */
[----:B------:R-:W-:Y:S02]  /*1210*/  ULOP3.LUT UR24, UR24, 0x3, URZ, 0xc0, !UPT ;  /* 0x0000000318187892 */ /* 0x000fe4000f8ec0ff */
[----:B------:R-:W-:Y:S01]  /*1220*/  UIADD3.X UR10, UPT, UPT, UR10, UR19, URZ, UP2, !UPT ;  /* 0x000000130a0a7290 */ /* 0x000fe200097fe4ff */
[----:B------:R-:W-:Y:S01]  /*1230*/  IMAD.U32 R21, RZ, RZ, UR7 ;  /* 0x00000007ff157e24 */ /* 0x000fe2000f8e00ff */
[----:B------:R-:W-:Y:S01]  /*1240*/  UIADD3.X UR24, UPT, UPT, UR24, UR19, URZ, UP3, !UPT ;  /* 0x0000001318187290 */ /* 0x000fe20009ffe4ff */
[----:B------:R-:W-:Y:S01]  /*1250*/  IMAD.U32 R22, RZ, RZ, UR11 ;  /* 0x0000000bff167e24 */ /* 0x000fe2000f8e00ff */
[----:B------:R-:W3:Y:S02]  /*1260*/  LDG.E R10, desc[UR22][R10.64] ;  /* 0x000000160a0a7981 */ /* 0x000ee4000c1e1900 */
[----:B------:R-:W-:-:S02]  /*1270*/  MOV R23, UR10 ;  /* 0x0000000a00177c02 */ /* 0x000fc40008000f00 */
[----:B------:R-:W3:Y:S01]  /*1280*/  LDG.E R20, desc[UR22][R20.64] ;  /* 0x0000001614147981 */ /* 0x000ee2000c1e1900 */
[----:B------:R-:W-:Y:S02]  /*1290*/  IMAD.U32 R16, RZ, RZ, UR25 ;  /* 0x00000019ff107e24 */ /* 0x000fe4000f8e00ff */
[----:B------:R-:W-:Y:S01]  /*12a0*/  IMAD.U32 R17, RZ, RZ, UR24 ;  /* 0x00000018ff117e24 */ /* 0x000fe2000f8e00ff */
[----:B------:R-:W4:Y:S04]  /*12b0*/  LDG.E R14, desc[UR22][R14.64] ;  /* 0x000000160e0e7981 */ /* 0x000f28000c1e1900 */
[----:B------:R-:W4:Y:S04]  /*12c0*/  LDG.E R22, desc[UR22][R22.64] ;  /* 0x0000001616167981 */ /* 0x000f28000c1e1900 */
[----:B------:R-:W5:Y:S04]  /*12d0*/  LDG.E R6, desc[UR22][R6.64] ;  /* 0x0000001606067981 */ /* 0x000f68000c1e1900 */
[----:B------:R-:W5:Y:S01]  /*12e0*/  LDG.E R16, desc[UR22][R16.64] ;  /* 0x0000001610107981 */ /* 0x000f62000c1e1900 */
[----:B------:R-:W-:Y:S01]  /*12f0*/  UIADD3 UR4, UPT, UPT, UR4, 0x4, URZ ;  /* 0x0000000404047890 */ /* 0x000fe2000fffe0ff */
[----:B------:R-:W-:Y:S01]  /*1300*/  UMOV UR6, URZ ;  /* 0x000000ff00067c82 */ /* 0x000fe20008000000 */
[----:B--2---:R-:W-:-:S04]  /*1310*/  FFMA R9, R9, R18, R4 ;  /* 0x0000001209097223 */ /* 0x004fc80000000004 */
[----:B---3--:R-:W-:-:S04]  /*1320*/  FFMA R9, R10, R20, R9 ;  /* 0x000000140a097223 */ /* 0x008fc80000000009 */
[----:B----4-:R-:W-:-:S04]  /*1330*/  FFMA R9, R14, R22, R9 ;  /* 0x000000160e097223 */ /* 0x010fc80000000009 */
[----:B-----5:R-:W-:-:S07]  /*1340*/  FFMA R4, R6, R16, R9 ;  /* 0x0000001006047223 */ /* 0x020fce0000000009 */
.L_x_4:
[----:B------:R-:W-:Y:S05]  /*1350*/  BRA.U !UP0, `(.L_x_2) ;  /* 0x0000000108487547 */ /* 0x000fea000b800000 */
.L_x_5:
[----:B-1----:R-:W-:Y:S02]  /*1360*/  ULEA UR7, UP0, UR4, UR14, 0x2 ;  /* 0x0000000e04077291 */ /* 0x002fe4000f8010ff */
[----:B------:R-:W-:Y:S02]  /*1370*/  IADD3 R5, P0, PT, R12, UR4, RZ ;  /* 0x000000040c057c10 */ /* 0x000fe4000ff1e0ff */
[----:B------:R-:W-:Y:S02]  /*1380*/  ULEA.HI.X UR8, UR4, UR15, UR6, 0x2, UP0 ;  /* 0x0000000f04087291 */ /* 0x000fe400080f1406 */
[----:B------:R-:W-:Y:S02]  /*1390*/  IADD3.X R10, PT, PT, R2, UR6, RZ, P0, !PT ;  /* 0x00000006020a7c10 */ /* 0x000fe400087fe4ff */
[C---:B------:R-:W-:Y:S02]  /*13a0*/  LEA R6, P0, R5.reuse, UR12, 0x2 ;  /* 0x0000000c05067c11 */ /* 0x040fe4000f8010ff */
[----:B------:R-:W-:Y:S01]  /*13b0*/  MOV R8, UR7 ;  /* 0x0000000700087c02 */ /* 0x000fe20008000f00 */
[----:B------:R-:W-:Y:S01]  /*13c0*/  IMAD.U32 R9, RZ, RZ, UR8 ;  /* 0x00000008ff097e24 */ /* 0x000fe2000f8e00ff */
[----:B------:R-:W-:-:S04]  /*13d0*/  LEA.HI.X R7, R5, UR13, R10, 0x2, P0 ;  /* 0x0000000d05077c11 */ /* 0x000fc800080f140a */
[----:B0-----:R-:W2:Y:S04]  /*13e0*/  LDG.E R8, desc[UR22][R8.64] ;  /* 0x0000001608087981 */ /* 0x001ea8000c1e1900 */
[----:B------:R-:W2:Y:S01]  /*13f0*/  LDG.E R7, desc[UR22][R6.64] ;  /* 0x0000001606077981 */ /* 0x000ea2000c1e1900 */
[----:B------:R-:W-:-:S04]  /*1400*/  UIADD3 UR26, UP0, UPT, UR26, -0x1, URZ ;  /* 0xffffffff1a1a7890 */ /* 0x000fc8000ff1e0ff */
[----:B------:R-:W-:Y:S02]  /*1410*/  UIADD3.X UR5, UPT, UPT, UR5, -0x1, URZ, UP0, !UPT ;  /* 0xffffffff05057890 */ /* 0x000fe400087fe4ff */
[----:B------:R-:W-:-:S04]  /*1420*/  UISETP.NE.U32.AND UP0, UPT, UR26, URZ, UPT ;  /* 0x000000ff1a00728c */ /* 0x000fc8000bf05070 */
[----:B------:R-:W-:Y:S02]  /*1430*/  UISETP.NE.AND.EX UP0, UPT, UR5, URZ, UPT, UP0 ;  /* 0x000000ff0500728c */ /* 0x000fe4000bf05300 */
[----:B------:R-:W-:Y:S01]  /*1440*/  UIADD3 UR4, UPT, UPT, UR4, 0x1, URZ ;  /* 0x0000000104047890 */ /* 0x000fe2000fffe0ff */
[----:B------:R-:W-:Y:S01]  /*1450*/  UMOV UR6, URZ ;  /* 0x000000ff00067c82 */ /* 0x000fe20008000000 */
[----:B--2---:R-:W-:-:S05]  /*1460*/  FFMA R4, R7, R8, R4 ;  /* 0x0000000807047223 */ /* 0x004fca0000000004 */
[----:B------:R-:W-:Y:S05]  /*1470*/  BRA.U UP0, `(.L_x_5) ;  /* 0xfffffffd00b87547 */ /* 0x000fea000b83ffff */
.L_x_2:
[----:B------:R-:W2:Y:S02]  /*1480*/  LDCU.64 UR4, c[0x0][0x390] ;  /* 0x00007200ff0477ac */ /* 0x000ea40008000a00 */
[----:B--2---:R-:W-:-:S04]  /*1490*/  LEA R2, P0, R0, UR4, 0x2 ;  /* 0x0000000400027c11 */ /* 0x004fc8000f8010ff */
[----:B------:R-:W-:-:S05]  /*14a0*/  LEA.HI.X R3, R0, UR5, R3, 0x2, P0 ;  /* 0x0000000500037c11 */ /* 0x000fca00080f1403 */
[----:B0-----:R-:W-:Y:S01]  /*14b0*/  STG.E desc[UR22][R2.64], R4 ;  /* 0x0000000402007986 */ /* 0x001fe2000c101916 */
[----:B-1----:R-:W-:Y:S05]  /*14c0*/  EXIT ;  /* 0x000000000000794d */ /* 0x002fea0003800000 */
.L_x_6:
[----:B------:R-:W-:-:S00]  /*14d0*/  BRA `(.L_x_6) ;  /* 0xfffffffc00fc7947 */ /* 0x000fc0000383ffff */
[----:B------:R-:W-:-:S00]  /*14e0*/  NOP ;  /* 0x0000000000007918 */ /* 0x000fc00000000000 */
        /* <DEDUP_REMOVED lines=9> */
.L_x_7:


//--------------------- .nv.shared.reserved.0     --------------------------
	.section	.nv.shared.reserved.0,"aw",@nobits
	.weak		__nv_reservedSMEM_offset_0_alias
	.size		__nv_reservedSMEM_offset_0_alias, 0, 64
	.other		__nv_reservedSMEM_offset_0_alias,@"STO_CUDA_RESERVED_SHARED STV_DEFAULT"
__nv_reservedSMEM_offset_0_alias:
	.zero		0
	.zero		64


//--------------------- .nv.constant0._Z18matrixVecMulKernelPfS_S_m --------------------------
	.section	.nv.constant0._Z18matrixVecMulKernelPfS_S_m,"a",@progbits
	.sectionflags	@""
	.align	4
.nv.constant0._Z18matrixVecMulKernelPfS_S_m:
	.zero		928


//--------------------- SYMBOLS --------------------------

	.type		.nv.reservedSmem.offset0,@object
	.size		.nv.reservedSmem.offset0,0x4
